//
// Generated by NVIDIA NVVM Compiler
//
// Compiler Build ID: CL-36424714
// Cuda compilation tools, release 13.0, V13.0.88
// Based on NVVM 20.0.0
//

.version 9.0
.target sm_100
.address_size 64

	// .globl	_Z11bSearchCudaPffPi

.visible .entry _Z11bSearchCudaPffPi(
	.param .u64 .ptr .align 1 _Z11bSearchCudaPffPi_param_0,
	.param .f32 _Z11bSearchCudaPffPi_param_1,
	.param .u64 .ptr .align 1 _Z11bSearchCudaPffPi_param_2
)
{
	.reg .pred 	%p<2>;
	.reg .b32 	%r<5>;
	.reg .b32 	%f<3>;
	.reg .b64 	%rd<7>;

	ld.param.u64 	%rd2, [_Z11bSearchCudaPffPi_param_0];
	ld.param.f32 	%f1, [_Z11bSearchCudaPffPi_param_1];
	ld.param.u64 	%rd1, [_Z11bSearchCudaPffPi_param_2];
	cvta.to.global.u64 	%rd3, %rd2;
	mov.u32 	%r2, %ntid.x;
	mov.u32 	%r3, %ctaid.x;
	mov.u32 	%r4, %tid.x;
	mad.lo.s32 	%r1, %r2, %r3, %r4;
	mul.wide.s32 	%rd4, %r1, 4;
	add.s64 	%rd5, %rd3, %rd4;
	ld.global.f32 	%f2, [%rd5];
	setp.neu.f32 	%p1, %f2, %f1;
	@%p1 bra 	$L__BB0_2;
	cvta.to.global.u64 	%rd6, %rd1;
	st.global.u32 	[%rd6], %r1;
$L__BB0_2:
	ret;

}


// ===== COMPILED SASS (sm_100) =====

	.target	sm_100

	.elftype	@"ET_EXEC"


//--------------------- .note.nv.tkinfo           --------------------------
	.section	.note.nv.tkinfo,"",@"SHT_NOTE"
	.sectionflags	@"SHF_NOTE_NV_TKINFO"
	.tkinfo
        /*0018*/ 	.word	0x00000002
        /*0030*/ 	.string	""
        /*0030*/ 	.string	"ptxas"
        /*0030*/ 	.string	"Cuda compilation tools, release 13.0, V13.0.88"
        /*0030*/ 	.string	"Build cuda_13.0.r13.0/compiler.36424714_0"
        /*0030*/ 	.string	"-arch sm_100 -m 64 "



//--------------------- .note.nv.cuinfo           --------------------------
	.section	.note.nv.cuinfo,"",@"SHT_NOTE"
	.sectionflags	@"SHF_NOTE_NV_CUINFO"
        /*0018*/ 	.short	0x0002
        /*001a*/ 	.short	0x0064
        /*001c*/ 	.short	0x0082
	.zero		2


//--------------------- .nv.info                  --------------------------
	.section	.nv.info,"",@"SHT_CUDA_INFO"
	.align	4


	//----- nvinfo : EIATTR_REGCOUNT
	.align		4
        /*0000*/ 	.byte	0x04, 0x2f
        /*0002*/ 	.short	(.L_1 - .L_0)
	.align		4
.L_0:
        /*0004*/ 	.word	index@(_Z11bSearchCudaPffPi)
        /*0008*/ 	.word	0x00000008


	//----- nvinfo : EIATTR_FRAME_SIZE
	.align		4
.L_1:
        /*000c*/ 	.byte	0x04, 0x11
        /*000e*/ 	.short	(.L_3 - .L_2)
	.align		4
.L_2:
        /*0010*/ 	.word	index@(_Z11bSearchCudaPffPi)
        /*0014*/ 	.word	0x00000000


	//----- nvinfo : EIATTR_MIN_STACK_SIZE
	.align		4
.L_3:
        /*0018*/ 	.byte	0x04, 0x12
        /*001a*/ 	.short	(.L_5 - .L_4)
	.align		4
.L_4:
        /*001c*/ 	.word	index@(_Z11bSearchCudaPffPi)
        /*0020*/ 	.word	0x00000000
.L_5:


//--------------------- .nv.compat                --------------------------
	.section	.nv.compat,"",@"SHT_CUDA_COMPAT_INFO"
	.align	4
        /*0000*/ 	.byte	0x02, 0x09, 0x00, 0x00, 0x02, 0x02, 0x01, 0x00, 0x02, 0x05, 0x05, 0x00, 0x03, 0x07, 0x01, 0x01
        /*0010*/ 	.byte	0x02, 0x03, 0x00, 0x00, 0x02, 0x06, 0x01, 0x00, 0x04, 0x0b, 0x08, 0x00, 0x09, 0x00, 0x00, 0x00
        /*0020*/ 	.byte	0x00, 0x00, 0x00, 0x00


//--------------------- .nv.info._Z11bSearchCudaPffPi --------------------------
	.section	.nv.info._Z11bSearchCudaPffPi,"",@"SHT_CUDA_INFO"
	.sectionflags	@""
	.align	4


	//----- nvinfo : EIATTR_CUDA_API_VERSION
	.align		4
        /*0000*/ 	.byte	0x04, 0x37
        /*0002*/ 	.short	(.L_7 - .L_6)
.L_6:
        /*0004*/ 	.word	0x00000082


	//----- nvinfo : EIATTR_KPARAM_INFO
	.align		4
.L_7:
        /*0008*/ 	.byte	0x04, 0x17
        /*000a*/ 	.short	(.L_9 - .L_8)
.L_8:
        /*000c*/ 	.word	0x00000000
        /*0010*/ 	.short	0x0002
        /*0012*/ 	.short	0x0010
        /*0014*/ 	.byte	0x00, 0xf5, 0x21, 0x00


	//----- nvinfo : EIATTR_KPARAM_INFO
	.align		4
.L_9:
        /*0018*/ 	.byte	0x04, 0x17
        /*001a*/ 	.short	(.L_11 - .L_10)
.L_10:
        /*001c*/ 	.word	0x00000000
        /*0020*/ 	.short	0x0001
        /*0022*/ 	.short	0x0008
        /*0024*/ 	.byte	0x00, 0xf0, 0x11, 0x00


	//----- nvinfo : EIATTR_KPARAM_INFO
	.align		4
.L_11:
        /*0028*/ 	.byte	0x04, 0x17
        /*002a*/ 	.short	(.L_13 - .L_12)
.L_12:
        /*002c*/ 	.word	0x00000000
        /*0030*/ 	.short	0x0000
        /*0032*/ 	.short	0x0000
        /*0034*/ 	.byte	0x00, 0xf5, 0x21, 0x00


	//----- nvinfo : EIATTR_SPARSE_MMA_MASK
	.align		4
.L_13:
        /*0038*/ 	.byte	0x03, 0x50
        /*003a*/ 	.short	0x0000


	//----- nvinfo : EIATTR_MAXREG_COUNT
	.align		4
        /*003c*/ 	.byte	0x03, 0x1b
        /*003e*/ 	.short	0x00ff


	//----- nvinfo : EIATTR_MERCURY_ISA_VERSION
	.align		4
        /*0040*/ 	.byte	0x03, 0x5f
        /*0042*/ 	.short	0x0101


	//----- nvinfo : EIATTR_VRC_CTA_INIT_COUNT
	.align		4
        /*0044*/ 	.byte	0x02, 0x4a
	.zero		1
	.zero		1


	//----- nvinfo : EIATTR_EXIT_INSTR_OFFSETS
	.align		4
        /*0048*/ 	.byte	0x04, 0x1c
        /*004a*/ 	.short	(.L_15 - .L_14)


	//   ....[0]....
.L_14:
        /*004c*/ 	.word	0x000000b0


	//   ....[1]....
        /*0050*/ 	.word	0x000000e0


	//----- nvinfo : EIATTR_CBANK_PARAM_SIZE
	.align		4
.L_15:
        /*0054*/ 	.byte	0x03, 0x19
        /*0056*/ 	.short	0x0018


	//----- nvinfo : EIATTR_PARAM_CBANK
	.align		4
        /*0058*/ 	.byte	0x04, 0x0a
        /*005a*/ 	.short	(.L_17 - .L_16)
	.align		4
.L_16:
        /*005c*/ 	.word	index@(.nv.constant0._Z11bSearchCudaPffPi)
        /*0060*/ 	.short	0x0380
        /*0062*/ 	.short	0x0018


	//----- nvinfo : EIATTR_SW_WAR
	.align		4
.L_17:
        /*0064*/ 	.byte	0x04, 0x36
        /*0066*/ 	.short	(.L_19 - .L_18)
.L_18:
        /*0068*/ 	.word	0x00000008
.L_19:


//--------------------- .nv.callgraph             --------------------------
	.section	.nv.callgraph,"",@"SHT_CUDA_CALLGRAPH"
	.align	4
	.sectionentsize	8
	.align		4
        /*0000*/ 	.word	0x00000000
	.align		4
        /*0004*/ 	.word	0xffffffff
	.align		4
        /*0008*/ 	.word	0x00000000
	.align		4
        /*000c*/ 	.word	0xfffffffe
	.align		4
        /*0010*/ 	.word	0x00000000
	.align		4
        /*0014*/ 	.word	0xfffffffd
	.align		4
        /*0018*/ 	.word	0x00000000
	.align		4
        /*001c*/ 	.word	0xfffffffc


//--------------------- .text._Z11bSearchCudaPffPi --------------------------
	.section	.text._Z11bSearchCudaPffPi,"ax",@progbits
	.align	128
        .global         _Z11bSearchCudaPffPi
        .type           _Z11bSearchCudaPffPi,@function
        .size           _Z11bSearchCudaPffPi,(.L_x_1 - _Z11bSearchCudaPffPi)
        .other          _Z11bSearchCudaPffPi,@"STO_CUDA_ENTRY STV_DEFAULT"
_Z11bSearchCudaPffPi:
.text._Z11bSearchCudaPffPi:
[----:B------:R-:W-:Y:S01]  /*0000*/  LDC R1, c[0x0][0x37c] ;  /* 0x0000df00ff017b82 */ /* 0x000fe20000000800 */
[----:B------:R-:W0:Y:S07]  /*0010*/  S2R R5, SR_CTAID.X ;  /* 0x0000000000057919 */ /* 0x000e2e0000002500 */
[----:B------:R-:W1:Y:S01]  /*0020*/  LDC.64 R2, c[0x0][0x380] ;  /* 0x0000e000ff027b82 */ /* 0x000e620000000a00 */
[----:B------:R-:W0:Y:S01]  /*0030*/  LDCU UR6, c[0x0][0x360] ;  /* 0x00006c00ff0677ac */ /* 0x000e220008000800 */
[----:B------:R-:W0:Y:S01]  /*0040*/  S2R R0, SR_TID.X ;  /* 0x0000000000007919 */ /* 0x000e220000002100 */
[----:B------:R-:W2:Y:S01]  /*0050*/  LDCU.64 UR4, c[0x0][0x358] ;  /* 0x00006b00ff0477ac */ /* 0x000ea20008000a00 */
[----:B0-----:R-:W-:Y:S01]  /*0060*/  IMAD R5, R5, UR6, R0 ;  /* 0x0000000605057c24 */ /* 0x001fe2000f8e0200 */
[----:B------:R-:W0:Y:S03]  /*0070*/  LDCU UR6, c[0x0][0x388] ;  /* 0x00007100ff0677ac */ /* 0x000e260008000800 */
[----:B-1----:R-:W-:-:S06]  /*0080*/  IMAD.WIDE R2, R5, 0x4, R2 ;  /* 0x0000000405027825 */ /* 0x002fcc00078e0202 */
[----:B--2---:R-:W0:Y:S02]  /*0090*/  LDG.E R2, desc[UR4][R2.64] ;  /* 0x0000000402027981 */ /* 0x004e24000c1e1900 */
[----:B0-----:R-:W-:-:S13]  /*00a0*/  FSETP.NEU.AND P0, PT, R2, UR6, PT ;  /* 0x0000000602007c0b */ /* 0x001fda000bf0d000 */
[----:B------:R-:W-:Y:S05]  /*00b0*/  @P0 EXIT ;  /* 0x000000000000094d */ /* 0x000fea0003800000 */
[----:B------:R-:W0:Y:S02]  /*00c0*/  LDC.64 R2, c[0x0][0x390] ;  /* 0x0000e400ff027b82 */ /* 0x000e240000000a00 */
[----:B0-----:R-:W-:Y:S01]  /*00d0*/  STG.E desc[UR4][R2.64], R5 ;  /* 0x0000000502007986 */ /* 0x001fe2000c101904 */
[----:B------:R-:W-:Y:S05]  /*00e0*/  EXIT ;  /* 0x000000000000794d */ /* 0x000fea0003800000 */
.L_x_0:
[----:B------:R-:W-:-:S00]  /*00f0*/  BRA `(.L_x_0) ;  /* 0xfffffffc00fc7947 */ /* 0x000fc0000383ffff */
[----:B------:R-:W-:-:S00]  /*0100*/  NOP ;  /* 0x0000000000007918 */ /* 0x000fc00000000000 */
[----:B------:R-:W-:-:S00]  /*0110*/  NOP ;  /* 0x0000000000007918 */ /* 0x000fc00000000000 */
[----:B------:R-:W-:-:S00]  /*0120*/  NOP ;  /* 0x0000000000007918 */ /* 0x000fc00000000000 */
[----:B------:R-:W-:-:S00]  /*0130*/  NOP ;  /* 0x0000000000007918 */ /* 0x000fc00000000000 */
[----:B------:R-:W-:-:S00]  /*0140*/  NOP ;  /* 0x0000000000007918 */ /* 0x000fc00000000000 */
[----:B------:R-:W-:-:S00]  /*0150*/  NOP ;  /* 0x0000000000007918 */ /* 0x000fc00000000000 */
[----:B------:R-:W-:-:S00]  /*0160*/  NOP ;  /* 0x0000000000007918 */ /* 0x000fc00000000000 */
[----:B------:R-:W-:-:S00]  /*0170*/  NOP ;  /* 0x0000000000007918 */ /* 0x000fc00000000000 */
.L_x_1:


//--------------------- .nv.shared.reserved.0     --------------------------
	.section	.nv.shared.reserved.0,"aw",@nobits
	.weak		__nv_reservedSMEM_offset_0_alias
	.size		__nv_reservedSMEM_offset_0_alias, 0, 64
	.other		__nv_reservedSMEM_offset_0_alias,@"STO_CUDA_RESERVED_SHARED STV_DEFAULT"
__nv_reservedSMEM_offset_0_alias:
	.zero		0
	.zero		64


//--------------------- .nv.constant0._Z11bSearchCudaPffPi --------------------------
	.section	.nv.constant0._Z11bSearchCudaPffPi,"a",@progbits
	.sectionflags	@""
	.align	4
.nv.constant0._Z11bSearchCudaPffPi:
	.zero		920


//--------------------- SYMBOLS --------------------------

	.type		.nv.reservedSmem.offset0,@object
	.size		.nv.reservedSmem.offset0,0x4
